//
// Generated by NVIDIA NVVM Compiler
//
// Compiler Build ID: CL-36424714
// Cuda compilation tools, release 13.0, V13.0.88
// Based on NVVM 20.0.0
//

.version 9.0
.target sm_100
.address_size 64

	// .globl	_Z32ReduceNeighbourWithoutDivergencePfS_j

.visible .entry _Z32ReduceNeighbourWithoutDivergencePfS_j(
	.param .u64 .ptr .align 1 _Z32ReduceNeighbourWithoutDivergencePfS_j_param_0,
	.param .u64 .ptr .align 1 _Z32ReduceNeighbourWithoutDivergencePfS_j_param_1,
	.param .u32 _Z32ReduceNeighbourWithoutDivergencePfS_j_param_2
)
{
	.reg .pred 	%p<6>;
	.reg .b32 	%r<13>;
	.reg .b32 	%f<5>;
	.reg .b64 	%rd<13>;

	ld.param.u64 	%rd2, [_Z32ReduceNeighbourWithoutDivergencePfS_j_param_0];
	ld.param.u64 	%rd3, [_Z32ReduceNeighbourWithoutDivergencePfS_j_param_1];
	ld.param.u32 	%r8, [_Z32ReduceNeighbourWithoutDivergencePfS_j_param_2];
	mov.u32 	%r1, %tid.x;
	mov.u32 	%r2, %ctaid.x;
	mov.u32 	%r3, %ntid.x;
	mul.lo.s32 	%r4, %r2, %r3;
	add.s32 	%r9, %r4, %r1;
	setp.ge.u32 	%p1, %r9, %r8;
	@%p1 bra 	$L__BB0_8;
	cvta.to.global.u64 	%rd4, %rd2;
	mul.wide.u32 	%rd5, %r4, 4;
	add.s64 	%rd1, %rd4, %rd5;
	setp.lt.u32 	%p2, %r3, 2;
	@%p2 bra 	$L__BB0_6;
	mov.b32 	%r12, 1;
$L__BB0_3:
	shl.b32 	%r6, %r12, 1;
	mul.lo.s32 	%r7, %r6, %r1;
	setp.ge.u32 	%p3, %r7, %r3;
	@%p3 bra 	$L__BB0_5;
	add.s32 	%r11, %r12, %r1;
	mul.wide.u32 	%rd6, %r11, 4;
	add.s64 	%rd7, %rd1, %rd6;
	ld.global.f32 	%f1, [%rd7];
	mul.wide.u32 	%rd8, %r7, 4;
	add.s64 	%rd9, %rd1, %rd8;
	ld.global.f32 	%f2, [%rd9];
	add.f32 	%f3, %f1, %f2;
	st.global.f32 	[%rd9], %f3;
$L__BB0_5:
	bar.sync 	0;
	setp.lt.u32 	%p4, %r6, %r3;
	mov.u32 	%r12, %r6;
	@%p4 bra 	$L__BB0_3;
$L__BB0_6:
	setp.ne.s32 	%p5, %r1, 0;
	@%p5 bra 	$L__BB0_8;
	ld.global.f32 	%f4, [%rd1];
	cvta.to.global.u64 	%rd10, %rd3;
	mul.wide.u32 	%rd11, %r2, 4;
	add.s64 	%rd12, %rd10, %rd11;
	st.global.f32 	[%rd12], %f4;
$L__BB0_8:
	ret;

}


// ===== COMPILED SASS (sm_100) =====

	.target	sm_100

	.elftype	@"ET_EXEC"


//--------------------- .note.nv.tkinfo           --------------------------
	.section	.note.nv.tkinfo,"",@"SHT_NOTE"
	.sectionflags	@"SHF_NOTE_NV_TKINFO"
	.tkinfo
        /*0018*/ 	.word	0x00000002
        /*0030*/ 	.string	""
        /*0030*/ 	.string	"ptxas"
        /*0030*/ 	.string	"Cuda compilation tools, release 13.0, V13.0.88"
        /*0030*/ 	.string	"Build cuda_13.0.r13.0/compiler.36424714_0"
        /*0030*/ 	.string	"-arch sm_100 -m 64 "



//--------------------- .note.nv.cuinfo           --------------------------
	.section	.note.nv.cuinfo,"",@"SHT_NOTE"
	.sectionflags	@"SHF_NOTE_NV_CUINFO"
        /*0018*/ 	.short	0x0002
        /*001a*/ 	.short	0x0064
        /*001c*/ 	.short	0x0082
	.zero		2


//--------------------- .nv.info                  --------------------------
	.section	.nv.info,"",@"SHT_CUDA_INFO"
	.align	4


	//----- nvinfo : EIATTR_REGCOUNT
	.align		4
        /*0000*/ 	.byte	0x04, 0x2f
        /*0002*/ 	.short	(.L_1 - .L_0)
	.align		4
.L_0:
        /*0004*/ 	.word	index@(_Z32ReduceNeighbourWithoutDivergencePfS_j)
        /*0008*/ 	.word	0x0000000e


	//----- nvinfo : EIATTR_FRAME_SIZE
	.align		4
.L_1:
        /*000c*/ 	.byte	0x04, 0x11
        /*000e*/ 	.short	(.L_3 - .L_2)
	.align		4
.L_2:
        /*0010*/ 	.word	index@(_Z32ReduceNeighbourWithoutDivergencePfS_j)
        /*0014*/ 	.word	0x00000000


	//----- nvinfo : EIATTR_MIN_STACK_SIZE
	.align		4
.L_3:
        /*0018*/ 	.byte	0x04, 0x12
        /*001a*/ 	.short	(.L_5 - .L_4)
	.align		4
.L_4:
        /*001c*/ 	.word	index@(_Z32ReduceNeighbourWithoutDivergencePfS_j)
        /*0020*/ 	.word	0x00000000
.L_5:


//--------------------- .nv.compat                --------------------------
	.section	.nv.compat,"",@"SHT_CUDA_COMPAT_INFO"
	.align	4
        /*0000*/ 	.byte	0x02, 0x09, 0x00, 0x00, 0x02, 0x02, 0x01, 0x00, 0x02, 0x05, 0x05, 0x00, 0x03, 0x07, 0x01, 0x01
        /*0010*/ 	.byte	0x02, 0x03, 0x00, 0x00, 0x02, 0x06, 0x01, 0x00, 0x04, 0x0b, 0x08, 0x00, 0x09, 0x00, 0x00, 0x00
        /*0020*/ 	.byte	0x00, 0x00, 0x00, 0x00


//--------------------- .nv.info._Z32ReduceNeighbourWithoutDivergencePfS_j --------------------------
	.section	.nv.info._Z32ReduceNeighbourWithoutDivergencePfS_j,"",@"SHT_CUDA_INFO"
	.sectionflags	@""
	.align	4


	//----- nvinfo : EIATTR_CUDA_API_VERSION
	.align		4
        /*0000*/ 	.byte	0x04, 0x37
        /*0002*/ 	.short	(.L_7 - .L_6)
.L_6:
        /*0004*/ 	.word	0x00000082


	//----- nvinfo : EIATTR_KPARAM_INFO
	.align		4
.L_7:
        /*0008*/ 	.byte	0x04, 0x17
        /*000a*/ 	.short	(.L_9 - .L_8)
.L_8:
        /*000c*/ 	.word	0x00000000
        /*0010*/ 	.short	0x0002
        /*0012*/ 	.short	0x0010
        /*0014*/ 	.byte	0x00, 0xf0, 0x11, 0x00


	//----- nvinfo : EIATTR_KPARAM_INFO
	.align		4
.L_9:
        /*0018*/ 	.byte	0x04, 0x17
        /*001a*/ 	.short	(.L_11 - .L_10)
.L_10:
        /*001c*/ 	.word	0x00000000
        /*0020*/ 	.short	0x0001
        /*0022*/ 	.short	0x0008
        /*0024*/ 	.byte	0x00, 0xf5, 0x21, 0x00


	//----- nvinfo : EIATTR_KPARAM_INFO
	.align		4
.L_11:
        /*0028*/ 	.byte	0x04, 0x17
        /*002a*/ 	.short	(.L_13 - .L_12)
.L_12:
        /*002c*/ 	.word	0x00000000
        /*0030*/ 	.short	0x0000
        /*0032*/ 	.short	0x0000
        /*0034*/ 	.byte	0x00, 0xf5, 0x21, 0x00


	//----- nvinfo : EIATTR_SPARSE_MMA_MASK
	.align		4
.L_13:
        /*0038*/ 	.byte	0x03, 0x50
        /*003a*/ 	.short	0x0000


	//----- nvinfo : EIATTR_MAXREG_COUNT
	.align		4
        /*003c*/ 	.byte	0x03, 0x1b
        /*003e*/ 	.short	0x00ff


	//----- nvinfo : EIATTR_NUM_BARRIERS
	.align		4
        /*0040*/ 	.byte	0x02, 0x4c
        /*0042*/ 	.byte	0x01
	.zero		1


	//----- nvinfo : EIATTR_MERCURY_ISA_VERSION
	.align		4
        /*0044*/ 	.byte	0x03, 0x5f
        /*0046*/ 	.short	0x0101


	//----- nvinfo : EIATTR_VRC_CTA_INIT_COUNT
	.align		4
        /*0048*/ 	.byte	0x02, 0x4a
	.zero		1
	.zero		1


	//----- nvinfo : EIATTR_EXIT_INSTR_OFFSETS
	.align		4
        /*004c*/ 	.byte	0x04, 0x1c
        /*004e*/ 	.short	(.L_15 - .L_14)


	//   ....[0]....
.L_14:
        /*0050*/ 	.word	0x00000080


	//   ....[1]....
        /*0054*/ 	.word	0x00000210


	//   ....[2]....
        /*0058*/ 	.word	0x00000260


	//----- nvinfo : EIATTR_CRS_STACK_SIZE
	.align		4
.L_15:
        /*005c*/ 	.byte	0x04, 0x1e
        /*005e*/ 	.short	(.L_17 - .L_16)
.L_16:
        /*0060*/ 	.word	0x00000000


	//----- nvinfo : EIATTR_CBANK_PARAM_SIZE
	.align		4
.L_17:
        /*0064*/ 	.byte	0x03, 0x19
        /*0066*/ 	.short	0x0014


	//----- nvinfo : EIATTR_PARAM_CBANK
	.align		4
        /*0068*/ 	.byte	0x04, 0x0a
        /*006a*/ 	.short	(.L_19 - .L_18)
	.align		4
.L_18:
        /*006c*/ 	.word	index@(.nv.constant0._Z32ReduceNeighbourWithoutDivergencePfS_j)
        /*0070*/ 	.short	0x0380
        /*0072*/ 	.short	0x0014


	//----- nvinfo : EIATTR_SW_WAR
	.align		4
.L_19:
        /*0074*/ 	.byte	0x04, 0x36
        /*0076*/ 	.short	(.L_21 - .L_20)
.L_20:
        /*0078*/ 	.word	0x00000008
.L_21:


//--------------------- .nv.callgraph             --------------------------
	.section	.nv.callgraph,"",@"SHT_CUDA_CALLGRAPH"
	.align	4
	.sectionentsize	8
	.align		4
        /*0000*/ 	.word	0x00000000
	.align		4
        /*0004*/ 	.word	0xffffffff
	.align		4
        /*0008*/ 	.word	0x00000000
	.align		4
        /*000c*/ 	.word	0xfffffffe
	.align		4
        /*0010*/ 	.word	0x00000000
	.align		4
        /*0014*/ 	.word	0xfffffffd
	.align		4
        /*0018*/ 	.word	0x00000000
	.align		4
        /*001c*/ 	.word	0xfffffffc


//--------------------- .text._Z32ReduceNeighbourWithoutDivergencePfS_j --------------------------
	.section	.text._Z32ReduceNeighbourWithoutDivergencePfS_j,"ax",@progbits
	.align	128
        .global         _Z32ReduceNeighbourWithoutDivergencePfS_j
        .type           _Z32ReduceNeighbourWithoutDivergencePfS_j,@function
        .size           _Z32ReduceNeighbourWithoutDivergencePfS_j,(.L_x_5 - _Z32ReduceNeighbourWithoutDivergencePfS_j)
        .other          _Z32ReduceNeighbourWithoutDivergencePfS_j,@"STO_CUDA_ENTRY STV_DEFAULT"
_Z32ReduceNeighbourWithoutDivergencePfS_j:
.text._Z32ReduceNeighbourWithoutDivergencePfS_j:
[----:B------:R-:W-:Y:S01]  /*0000*/  LDC R1, c[0x0][0x37c] ;  /* 0x0000df00ff017b82 */ /* 0x000fe20000000800 */
[----:B------:R-:W0:Y:S01]  /*0010*/  S2R R11, SR_CTAID.X ;  /* 0x00000000000b7919 */ /* 0x000e220000002500 */
[----:B------:R-:W0:Y:S01]  /*0020*/  LDCU UR6, c[0x0][0x360] ;  /* 0x00006c00ff0677ac */ /* 0x000e220008000800 */
[----:B------:R-:W1:Y:S01]  /*0030*/  S2R R0, SR_TID.X ;  /* 0x0000000000007919 */ /* 0x000e620000002100 */
[----:B------:R-:W2:Y:S01]  /*0040*/  LDCU UR4, c[0x0][0x390] ;  /* 0x00007200ff0477ac */ /* 0x000ea20008000800 */
[----:B0-----:R-:W-:-:S05]  /*0050*/  IMAD R5, R11, UR6, RZ ;  /* 0x000000060b057c24 */ /* 0x001fca000f8e02ff */
[----:B-1----:R-:W-:-:S04]  /*0060*/  IADD3 R2, PT, PT, R5, R0, RZ ;  /* 0x0000000005027210 */ /* 0x002fc80007ffe0ff */
[----:B--2---:R-:W-:-:S13]  /*0070*/  ISETP.GE.U32.AND P0, PT, R2, UR4, PT ;  /* 0x0000000402007c0c */ /* 0x004fda000bf06070 */
[----:B------:R-:W-:Y:S05]  /*0080*/  @P0 EXIT ;  /* 0x000000000000094d */ /* 0x000fea0003800000 */
[----:B------:R-:W0:Y:S01]  /*0090*/  LDC.64 R2, c[0x0][0x380] ;  /* 0x0000e000ff027b82 */ /* 0x000e220000000a00 */
[----:B------:R-:W-:Y:S01]  /*00a0*/  UISETP.GE.U32.AND UP0, UPT, UR6, 0x2, UPT ;  /* 0x000000020600788c */ /* 0x000fe2000bf06070 */
[----:B------:R-:W1:Y:S01]  /*00b0*/  LDCU.64 UR8, c[0x0][0x358] ;  /* 0x00006b00ff0877ac */ /* 0x000e620008000a00 */
[----:B0-----:R-:W-:-:S07]  /*00c0*/  IMAD.WIDE.U32 R2, R5, 0x4, R2 ;  /* 0x0000000405027825 */ /* 0x001fce00078e0002 */
[----:B-1----:R-:W-:Y:S05]  /*00d0*/  BRA.U !UP0, `(.L_x_0) ;  /* 0x0000000108487547 */ /* 0x002fea000b800000 */
[----:B------:R-:W-:-:S05]  /*00e0*/  UMOV UR4, 0x1 ;  /* 0x0000000100047882 */ /* 0x000fca0000000000 */
.L_x_3:
[----:B------:R-:W-:Y:S01]  /*00f0*/  USHF.L.U32 UR5, UR4, 0x1, URZ ;  /* 0x0000000104057899 */ /* 0x000fe200080006ff */
[----:B------:R-:W-:Y:S05]  /*0100*/  BSSY.RECONVERGENT B0, `(.L_x_1) ;  /* 0x000000b000007945 */ /* 0x000fea0003800200 */
[----:B0-----:R-:W-:-:S05]  /*0110*/  IMAD R7, R0, UR5, RZ ;  /* 0x0000000500077c24 */ /* 0x001fca000f8e02ff */
[----:B------:R-:W-:-:S13]  /*0120*/  ISETP.GE.U32.AND P0, PT, R7, UR6, PT ;  /* 0x0000000607007c0c */ /* 0x000fda000bf06070 */
[----:B------:R-:W-:Y:S05]  /*0130*/  @P0 BRA `(.L_x_2) ;  /* 0x00000000001c0947 */ /* 0x000fea0003800000 */
[----:B------:R-:W-:Y:S01]  /*0140*/  IADD3 R5, PT, PT, R0, UR4, RZ ;  /* 0x0000000400057c10 */ /* 0x000fe2000fffe0ff */
[----:B------:R-:W-:-:S04]  /*0150*/  IMAD.WIDE.U32 R6, R7, 0x4, R2 ;  /* 0x0000000407067825 */ /* 0x000fc800078e0002 */
[----:B------:R-:W-:Y:S01]  /*0160*/  IMAD.WIDE.U32 R4, R5, 0x4, R2 ;  /* 0x0000000405047825 */ /* 0x000fe200078e0002 */
[----:B------:R-:W2:Y:S05]  /*0170*/  LDG.E R9, desc[UR8][R6.64] ;  /* 0x0000000806097981 */ /* 0x000eaa000c1e1900 */
[----:B------:R-:W2:Y:S02]  /*0180*/  LDG.E R4, desc[UR8][R4.64] ;  /* 0x0000000804047981 */ /* 0x000ea4000c1e1900 */
[----:B--2---:R-:W-:-:S05]  /*0190*/  FADD R9, R4, R9 ;  /* 0x0000000904097221 */ /* 0x004fca0000000000 */
[----:B------:R0:W-:Y:S02]  /*01a0*/  STG.E desc[UR8][R6.64], R9 ;  /* 0x0000000906007986 */ /* 0x0001e4000c101908 */
.L_x_2:
[----:B------:R-:W-:Y:S05]  /*01b0*/  BSYNC.RECONVERGENT B0 ;  /* 0x0000000000007941 */ /* 0x000fea0003800200 */
.L_x_1:
[----:B------:R-:W-:Y:S01]  /*01c0*/  BAR.SYNC.DEFER_BLOCKING 0x0 ;  /* 0x0000000000007b1d */ /* 0x000fe20000010000 */
[----:B------:R-:W-:-:S05]  /*01d0*/  UISETP.GE.U32.AND UP0, UPT, UR5, UR6, UPT ;  /* 0x000000060500728c */ /* 0x000fca000bf06070 */
[----:B------:R-:W-:-:S04]  /*01e0*/  UMOV UR4, UR5 ;  /* 0x0000000500047c82 */ /* 0x000fc80008000000 */
[----:B------:R-:W-:Y:S05]  /*01f0*/  BRA.U !UP0, `(.L_x_3) ;  /* 0xfffffffd08bc7547 */ /* 0x000fea000b83ffff */
.L_x_0:
[----:B------:R-:W-:-:S13]  /*0200*/  ISETP.NE.AND P0, PT, R0, RZ, PT ;  /* 0x000000ff0000720c */ /* 0x000fda0003f05270 */
[----:B------:R-:W-:Y:S05]  /*0210*/  @P0 EXIT ;  /* 0x000000000000094d */ /* 0x000fea0003800000 */
[----:B------:R-:W2:Y:S01]  /*0220*/  LDG.E R3, desc[UR8][R2.64] ;  /* 0x0000000802037981 */ /* 0x000ea2000c1e1900 */
[----:B------:R-:W1:Y:S02]  /*0230*/  LDC.64 R4, c[0x0][0x388] ;  /* 0x0000e200ff047b82 */ /* 0x000e640000000a00 */
[----:B-1----:R-:W-:-:S05]  /*0240*/  IMAD.WIDE.U32 R4, R11, 0x4, R4 ;  /* 0x000000040b047825 */ /* 0x002fca00078e0004 */
[----:B--2---:R-:W-:Y:S01]  /*0250*/  STG.E desc[UR8][R4.64], R3 ;  /* 0x0000000304007986 */ /* 0x004fe2000c101908 */
[----:B------:R-:W-:Y:S05]  /*0260*/  EXIT ;  /* 0x000000000000794d */ /* 0x000fea0003800000 */
.L_x_4:
[----:B------:R-:W-:-:S00]  /*0270*/  BRA `(.L_x_4) ;  /* 0xfffffffc00fc7947 */ /* 0x000fc0000383ffff */
[----:B------:R-:W-:-:S00]  /*0280*/  NOP ;  /* 0x0000000000007918 */ /* 0x000fc00000000000 */
[----:B------:R-:W-:-:S00]  /*0290*/  NOP ;  /* 0x0000000000007918 */ /* 0x000fc00000000000 */
[----:B------:R-:W-:-:S00]  /*02a0*/  NOP ;  /* 0x0000000000007918 */ /* 0x000fc00000000000 */
[----:B------:R-:W-:-:S00]  /*02b0*/  NOP ;  /* 0x0000000000007918 */ /* 0x000fc00000000000 */
[----:B------:R-:W-:-:S00]  /*02c0*/  NOP ;  /* 0x0000000000007918 */ /* 0x000fc00000000000 */
[----:B------:R-:W-:-:S00]  /*02d0*/  NOP ;  /* 0x0000000000007918 */ /* 0x000fc00000000000 */
[----:B------:R-:W-:-:S00]  /*02e0*/  NOP ;  /* 0x0000000000007918 */ /* 0x000fc00000000000 */
[----:B------:R-:W-:-:S00]  /*02f0*/  NOP ;  /* 0x0000000000007918 */ /* 0x000fc00000000000 */
.L_x_5:


//--------------------- .nv.shared.reserved.0     --------------------------
	.section	.nv.shared.reserved.0,"aw",@nobits
	.weak		__nv_reservedSMEM_offset_0_alias
	.size		__nv_reservedSMEM_offset_0_alias, 0, 64
	.other		__nv_reservedSMEM_offset_0_alias,@"STO_CUDA_RESERVED_SHARED STV_DEFAULT"
__nv_reservedSMEM_offset_0_alias:
	.zero		0
	.zero		64


//--------------------- .nv.constant0._Z32ReduceNeighbourWithoutDivergencePfS_j --------------------------
	.section	.nv.constant0._Z32ReduceNeighbourWithoutDivergencePfS_j,"a",@progbits
	.sectionflags	@""
	.align	4
.nv.constant0._Z32ReduceNeighbourWithoutDivergencePfS_j:
	.zero		916


//--------------------- SYMBOLS --------------------------

	.type		.nv.reservedSmem.offset0,@object
	.size		.nv.reservedSmem.offset0,0x4
